//
// Generated by NVIDIA NVVM Compiler
//
// Compiler Build ID: CL-36424714
// Cuda compilation tools, release 13.0, V13.0.88
// Based on NVVM 20.0.0
//

.version 9.0
.target sm_100
.address_size 64

	// .globl	_Z8kernel_aPfS_

.visible .entry _Z8kernel_aPfS_(
	.param .u64 .ptr .align 1 _Z8kernel_aPfS__param_0,
	.param .u64 .ptr .align 1 _Z8kernel_aPfS__param_1
)
{
	.reg .pred 	%p<2>;
	.reg .b32 	%r<5>;
	.reg .b32 	%f<3>;
	.reg .b64 	%rd<5>;

	ld.param.u64 	%rd1, [_Z8kernel_aPfS__param_1];
	mov.u32 	%r2, %ctaid.x;
	mov.u32 	%r3, %ntid.x;
	mov.u32 	%r4, %tid.x;
	mad.lo.s32 	%r1, %r2, %r3, %r4;
	setp.gt.s32 	%p1, %r1, 499999;
	@%p1 bra 	$L__BB0_2;
	cvta.to.global.u64 	%rd2, %rd1;
	mul.wide.s32 	%rd3, %r1, 4;
	add.s64 	%rd4, %rd2, %rd3;
	ld.global.f32 	%f1, [%rd4];
	add.f32 	%f2, %f1, 0f3F800000;
	st.global.f32 	[%rd4], %f2;
$L__BB0_2:
	ret;

}
	// .globl	_Z8kernel_cPfS_
.visible .entry _Z8kernel_cPfS_(
	.param .u64 .ptr .align 1 _Z8kernel_cPfS__param_0,
	.param .u64 .ptr .align 1 _Z8kernel_cPfS__param_1
)
{
	.reg .pred 	%p<2>;
	.reg .b32 	%r<5>;
	.reg .b32 	%f<3>;
	.reg .b64 	%rd<5>;

	ld.param.u64 	%rd1, [_Z8kernel_cPfS__param_1];
	mov.u32 	%r2, %ctaid.x;
	mov.u32 	%r3, %ntid.x;
	mov.u32 	%r4, %tid.x;
	mad.lo.s32 	%r1, %r2, %r3, %r4;
	setp.gt.s32 	%p1, %r1, 499999;
	@%p1 bra 	$L__BB1_2;
	cvta.to.global.u64 	%rd2, %rd1;
	mul.wide.s32 	%rd3, %r1, 4;
	add.s64 	%rd4, %rd2, %rd3;
	ld.global.f32 	%f1, [%rd4];
	add.f32 	%f2, %f1, 0f3F800000;
	st.global.f32 	[%rd4], %f2;
$L__BB1_2:
	ret;

}


// ===== COMPILED SASS (sm_100) =====

	.target	sm_100

	.elftype	@"ET_EXEC"


//--------------------- .note.nv.tkinfo           --------------------------
	.section	.note.nv.tkinfo,"",@"SHT_NOTE"
	.sectionflags	@"SHF_NOTE_NV_TKINFO"
	.tkinfo
        /*0018*/ 	.word	0x00000002
        /*0030*/ 	.string	""
        /*0030*/ 	.string	"ptxas"
        /*0030*/ 	.string	"Cuda compilation tools, release 13.0, V13.0.88"
        /*0030*/ 	.string	"Build cuda_13.0.r13.0/compiler.36424714_0"
        /*0030*/ 	.string	"-arch sm_100 -m 64 "



//--------------------- .note.nv.cuinfo           --------------------------
	.section	.note.nv.cuinfo,"",@"SHT_NOTE"
	.sectionflags	@"SHF_NOTE_NV_CUINFO"
        /*0018*/ 	.short	0x0002
        /*001a*/ 	.short	0x0064
        /*001c*/ 	.short	0x0082
	.zero		2


//--------------------- .nv.info                  --------------------------
	.section	.nv.info,"",@"SHT_CUDA_INFO"
	.align	4


	//----- nvinfo : EIATTR_REGCOUNT
	.align		4
        /*0000*/ 	.byte	0x04, 0x2f
        /*0002*/ 	.short	(.L_1 - .L_0)
	.align		4
.L_0:
        /*0004*/ 	.word	index@(_Z8kernel_aPfS_)
        /*0008*/ 	.word	0x00000008


	//----- nvinfo : EIATTR_FRAME_SIZE
	.align		4
.L_1:
        /*000c*/ 	.byte	0x04, 0x11
        /*000e*/ 	.short	(.L_3 - .L_2)
	.align		4
.L_2:
        /*0010*/ 	.word	index@(_Z8kernel_aPfS_)
        /*0014*/ 	.word	0x00000000


	//----- nvinfo : EIATTR_REGCOUNT
	.align		4
.L_3:
        /*0018*/ 	.byte	0x04, 0x2f
        /*001a*/ 	.short	(.L_5 - .L_4)
	.align		4
.L_4:
        /*001c*/ 	.word	index@(_Z8kernel_cPfS_)
        /*0020*/ 	.word	0x00000008


	//----- nvinfo : EIATTR_FRAME_SIZE
	.align		4
.L_5:
        /*0024*/ 	.byte	0x04, 0x11
        /*0026*/ 	.short	(.L_7 - .L_6)
	.align		4
.L_6:
        /*0028*/ 	.word	index@(_Z8kernel_cPfS_)
        /*002c*/ 	.word	0x00000000


	//----- nvinfo : EIATTR_MIN_STACK_SIZE
	.align		4
.L_7:
        /*0030*/ 	.byte	0x04, 0x12
        /*0032*/ 	.short	(.L_9 - .L_8)
	.align		4
.L_8:
        /*0034*/ 	.word	index@(_Z8kernel_cPfS_)
        /*0038*/ 	.word	0x00000000


	//----- nvinfo : EIATTR_MIN_STACK_SIZE
	.align		4
.L_9:
        /*003c*/ 	.byte	0x04, 0x12
        /*003e*/ 	.short	(.L_11 - .L_10)
	.align		4
.L_10:
        /*0040*/ 	.word	index@(_Z8kernel_aPfS_)
        /*0044*/ 	.word	0x00000000
.L_11:


//--------------------- .nv.compat                --------------------------
	.section	.nv.compat,"",@"SHT_CUDA_COMPAT_INFO"
	.align	4
        /*0000*/ 	.byte	0x02, 0x09, 0x00, 0x00, 0x02, 0x02, 0x01, 0x00, 0x02, 0x05, 0x05, 0x00, 0x03, 0x07, 0x01, 0x01
        /*0010*/ 	.byte	0x02, 0x03, 0x00, 0x00, 0x02, 0x06, 0x01, 0x00, 0x04, 0x0b, 0x08, 0x00, 0x09, 0x00, 0x00, 0x00
        /*0020*/ 	.byte	0x00, 0x00, 0x00, 0x00


//--------------------- .nv.info._Z8kernel_cPfS_  --------------------------
	.section	.nv.info._Z8kernel_cPfS_,"",@"SHT_CUDA_INFO"
	.sectionflags	@""
	.align	4


	//----- nvinfo : EIATTR_CUDA_API_VERSION
	.align		4
        /*0000*/ 	.byte	0x04, 0x37
        /*0002*/ 	.short	(.L_13 - .L_12)
.L_12:
        /*0004*/ 	.word	0x00000082


	//----- nvinfo : EIATTR_KPARAM_INFO
	.align		4
.L_13:
        /*0008*/ 	.byte	0x04, 0x17
        /*000a*/ 	.short	(.L_15 - .L_14)
.L_14:
        /*000c*/ 	.word	0x00000000
        /*0010*/ 	.short	0x0001
        /*0012*/ 	.short	0x0008
        /*0014*/ 	.byte	0x00, 0xf5, 0x21, 0x00


	//----- nvinfo : EIATTR_KPARAM_INFO
	.align		4
.L_15:
        /*0018*/ 	.byte	0x04, 0x17
        /*001a*/ 	.short	(.L_17 - .L_16)
.L_16:
        /*001c*/ 	.word	0x00000000
        /*0020*/ 	.short	0x0000
        /*0022*/ 	.short	0x0000
        /*0024*/ 	.byte	0x00, 0xf5, 0x21, 0x00


	//----- nvinfo : EIATTR_SPARSE_MMA_MASK
	.align		4
.L_17:
        /*0028*/ 	.byte	0x03, 0x50
        /*002a*/ 	.short	0x0000


	//----- nvinfo : EIATTR_MAXREG_COUNT
	.align		4
        /*002c*/ 	.byte	0x03, 0x1b
        /*002e*/ 	.short	0x00ff


	//----- nvinfo : EIATTR_MERCURY_ISA_VERSION
	.align		4
        /*0030*/ 	.byte	0x03, 0x5f
        /*0032*/ 	.short	0x0101


	//----- nvinfo : EIATTR_VRC_CTA_INIT_COUNT
	.align		4
        /*0034*/ 	.byte	0x02, 0x4a
	.zero		1
	.zero		1


	//----- nvinfo : EIATTR_EXIT_INSTR_OFFSETS
	.align		4
        /*0038*/ 	.byte	0x04, 0x1c
        /*003a*/ 	.short	(.L_19 - .L_18)


	//   ....[0]....
.L_18:
        /*003c*/ 	.word	0x00000060


	//   ....[1]....
        /*0040*/ 	.word	0x000000d0


	//----- nvinfo : EIATTR_CBANK_PARAM_SIZE
	.align		4
.L_19:
        /*0044*/ 	.byte	0x03, 0x19
        /*0046*/ 	.short	0x0010


	//----- nvinfo : EIATTR_PARAM_CBANK
	.align		4
        /*0048*/ 	.byte	0x04, 0x0a
        /*004a*/ 	.short	(.L_21 - .L_20)
	.align		4
.L_20:
        /*004c*/ 	.word	index@(.nv.constant0._Z8kernel_cPfS_)
        /*0050*/ 	.short	0x0380
        /*0052*/ 	.short	0x0010


	//----- nvinfo : EIATTR_SW_WAR
	.align		4
.L_21:
        /*0054*/ 	.byte	0x04, 0x36
        /*0056*/ 	.short	(.L_23 - .L_22)
.L_22:
        /*0058*/ 	.word	0x00000008
.L_23:


//--------------------- .nv.info._Z8kernel_aPfS_  --------------------------
	.section	.nv.info._Z8kernel_aPfS_,"",@"SHT_CUDA_INFO"
	.sectionflags	@""
	.align	4


	//----- nvinfo : EIATTR_CUDA_API_VERSION
	.align		4
        /*0000*/ 	.byte	0x04, 0x37
        /*0002*/ 	.short	(.L_25 - .L_24)
.L_24:
        /*0004*/ 	.word	0x00000082


	//----- nvinfo : EIATTR_KPARAM_INFO
	.align		4
.L_25:
        /*0008*/ 	.byte	0x04, 0x17
        /*000a*/ 	.short	(.L_27 - .L_26)
.L_26:
        /*000c*/ 	.word	0x00000000
        /*0010*/ 	.short	0x0001
        /*0012*/ 	.short	0x0008
        /*0014*/ 	.byte	0x00, 0xf5, 0x21, 0x00


	//----- nvinfo : EIATTR_KPARAM_INFO
	.align		4
.L_27:
        /*0018*/ 	.byte	0x04, 0x17
        /*001a*/ 	.short	(.L_29 - .L_28)
.L_28:
        /*001c*/ 	.word	0x00000000
        /*0020*/ 	.short	0x0000
        /*0022*/ 	.short	0x0000
        /*0024*/ 	.byte	0x00, 0xf5, 0x21, 0x00


	//----- nvinfo : EIATTR_SPARSE_MMA_MASK
	.align		4
.L_29:
        /*0028*/ 	.byte	0x03, 0x50
        /*002a*/ 	.short	0x0000


	//----- nvinfo : EIATTR_MAXREG_COUNT
	.align		4
        /*002c*/ 	.byte	0x03, 0x1b
        /*002e*/ 	.short	0x00ff


	//----- nvinfo : EIATTR_MERCURY_ISA_VERSION
	.align		4
        /*0030*/ 	.byte	0x03, 0x5f
        /*0032*/ 	.short	0x0101


	//----- nvinfo : EIATTR_VRC_CTA_INIT_COUNT
	.align		4
        /*0034*/ 	.byte	0x02, 0x4a
	.zero		1
	.zero		1


	//----- nvinfo : EIATTR_EXIT_INSTR_OFFSETS
	.align		4
        /*0038*/ 	.byte	0x04, 0x1c
        /*003a*/ 	.short	(.L_31 - .L_30)


	//   ....[0]....
.L_30:
        /*003c*/ 	.word	0x00000060


	//   ....[1]....
        /*0040*/ 	.word	0x000000d0


	//----- nvinfo : EIATTR_CBANK_PARAM_SIZE
	.align		4
.L_31:
        /*0044*/ 	.byte	0x03, 0x19
        /*0046*/ 	.short	0x0010


	//----- nvinfo : EIATTR_PARAM_CBANK
	.align		4
        /*0048*/ 	.byte	0x04, 0x0a
        /*004a*/ 	.short	(.L_33 - .L_32)
	.align		4
.L_32:
        /*004c*/ 	.word	index@(.nv.constant0._Z8kernel_aPfS_)
        /*0050*/ 	.short	0x0380
        /*0052*/ 	.short	0x0010


	//----- nvinfo : EIATTR_SW_WAR
	.align		4
.L_33:
        /*0054*/ 	.byte	0x04, 0x36
        /*0056*/ 	.short	(.L_35 - .L_34)
.L_34:
        /*0058*/ 	.word	0x00000008
.L_35:


//--------------------- .nv.callgraph             --------------------------
	.section	.nv.callgraph,"",@"SHT_CUDA_CALLGRAPH"
	.align	4
	.sectionentsize	8
	.align		4
        /*0000*/ 	.word	0x00000000
	.align		4
        /*0004*/ 	.word	0xffffffff
	.align		4
        /*0008*/ 	.word	0x00000000
	.align		4
        /*000c*/ 	.word	0xfffffffe
	.align		4
        /*0010*/ 	.word	0x00000000
	.align		4
        /*0014*/ 	.word	0xfffffffd
	.align		4
        /*0018*/ 	.word	0x00000000
	.align		4
        /*001c*/ 	.word	0xfffffffc


//--------------------- .text._Z8kernel_cPfS_     --------------------------
	.section	.text._Z8kernel_cPfS_,"ax",@progbits
	.align	128
        .global         _Z8kernel_cPfS_
        .type           _Z8kernel_cPfS_,@function
        .size           _Z8kernel_cPfS_,(.L_x_2 - _Z8kernel_cPfS_)
        .other          _Z8kernel_cPfS_,@"STO_CUDA_ENTRY STV_DEFAULT"
_Z8kernel_cPfS_:
.text._Z8kernel_cPfS_:
[----:B------:R-:W-:Y:S01]  /*0000*/  LDC R1, c[0x0][0x37c] ;  /* 0x0000df00ff017b82 */ /* 0x000fe20000000800 */
[----:B------:R-:W0:Y:S07]  /*0010*/  S2R R0, SR_TID.X ;  /* 0x0000000000007919 */ /* 0x000e2e0000002100 */
[----:B------:R-:W0:Y:S08]  /*0020*/  S2UR UR4, SR_CTAID.X ;  /* 0x00000000000479c3 */ /* 0x000e300000002500 */
[----:B------:R-:W0:Y:S02]  /*0030*/  LDC R5, c[0x0][0x360] ;  /* 0x0000d800ff057b82 */ /* 0x000e240000000800 */
[----:B0-----:R-:W-:-:S05]  /*0040*/  IMAD R5, R5, UR4, R0 ;  /* 0x0000000405057c24 */ /* 0x001fca000f8e0200 */
[----:B------:R-:W-:-:S13]  /*0050*/  ISETP.GT.AND P0, PT, R5, 0x7a11f, PT ;  /* 0x0007a11f0500780c */ /* 0x000fda0003f04270 */
[----:B------:R-:W-:Y:S05]  /*0060*/  @P0 EXIT ;  /* 0x000000000000094d */ /* 0x000fea0003800000 */
[----:B------:R-:W0:Y:S01]  /*0070*/  LDC.64 R2, c[0x0][0x388] ;  /* 0x0000e200ff027b82 */ /* 0x000e220000000a00 */
[----:B------:R-:W1:Y:S01]  /*0080*/  LDCU.64 UR4, c[0x0][0x358] ;  /* 0x00006b00ff0477ac */ /* 0x000e620008000a00 */
[----:B0-----:R-:W-:-:S05]  /*0090*/  IMAD.WIDE R2, R5, 0x4, R2 ;  /* 0x0000000405027825 */ /* 0x001fca00078e0202 */
[----:B-1----:R-:W2:Y:S02]  /*00a0*/  LDG.E R0, desc[UR4][R2.64] ;  /* 0x0000000402007981 */ /* 0x002ea4000c1e1900 */
[----:B--2---:R-:W-:-:S05]  /*00b0*/  FADD R5, R0, 1 ;  /* 0x3f80000000057421 */ /* 0x004fca0000000000 */
[----:B------:R-:W-:Y:S01]  /*00c0*/  STG.E desc[UR4][R2.64], R5 ;  /* 0x0000000502007986 */ /* 0x000fe2000c101904 */
[----:B------:R-:W-:Y:S05]  /*00d0*/  EXIT ;  /* 0x000000000000794d */ /* 0x000fea0003800000 */
.L_x_0:
[----:B------:R-:W-:-:S00]  /*00e0*/  BRA `(.L_x_0) ;  /* 0xfffffffc00fc7947 */ /* 0x000fc0000383ffff */
[----:B------:R-:W-:-:S00]  /*00f0*/  NOP ;  /* 0x0000000000007918 */ /* 0x000fc00000000000 */
        /* <DEDUP_REMOVED lines=8> */
.L_x_2:


//--------------------- .text._Z8kernel_aPfS_     --------------------------
	.section	.text._Z8kernel_aPfS_,"ax",@progbits
	.align	128
        .global         _Z8kernel_aPfS_
        .type           _Z8kernel_aPfS_,@function
        .size           _Z8kernel_aPfS_,(.L_x_3 - _Z8kernel_aPfS_)
        .other          _Z8kernel_aPfS_,@"STO_CUDA_ENTRY STV_DEFAULT"
_Z8kernel_aPfS_:
.text._Z8kernel_aPfS_:
        /* <DEDUP_REMOVED lines=14> */
.L_x_1:
        /* <DEDUP_REMOVED lines=10> */
.L_x_3:


//--------------------- .nv.shared.reserved.0     --------------------------
	.section	.nv.shared.reserved.0,"aw",@nobits
	.weak		__nv_reservedSMEM_offset_0_alias
	.size		__nv_reservedSMEM_offset_0_alias, 0, 64
	.other		__nv_reservedSMEM_offset_0_alias,@"STO_CUDA_RESERVED_SHARED STV_DEFAULT"
__nv_reservedSMEM_offset_0_alias:
	.zero		0
	.zero		64


//--------------------- .nv.constant0._Z8kernel_cPfS_ --------------------------
	.section	.nv.constant0._Z8kernel_cPfS_,"a",@progbits
	.sectionflags	@""
	.align	4
.nv.constant0._Z8kernel_cPfS_:
	.zero		912


//--------------------- .nv.constant0._Z8kernel_aPfS_ --------------------------
	.section	.nv.constant0._Z8kernel_aPfS_,"a",@progbits
	.sectionflags	@""
	.align	4
.nv.constant0._Z8kernel_aPfS_:
	.zero		912


//--------------------- SYMBOLS --------------------------

	.type		.nv.reservedSmem.offset0,@object
	.size		.nv.reservedSmem.offset0,0x4
